	.headerflags	@"EF_CUDA_TEXMODE_UNIFIED EF_CUDA_64BIT_ADDRESS EF_CUDA_ACCELERATORS EF_CUDA_SM90 EF_CUDA_VIRTUAL_SM(EF_CUDA_SM90)"
	.elftype	@"ET_EXEC"


//--------------------- .nv.info                  --------------------------
	.section	.nv.info,"",@"SHT_CUDA_INFO"
	.align	4


	//----- nvinfo : EIATTR_REGCOUNT
	.align		4
        /*0000*/ 	.byte	0x04, 0x2f
        /*0002*/ 	.short	(.L_3 - .L_2)
	.align		4
.L_2:
        /*0004*/ 	.word	index@(triton_poi_fused_cat_23)
        /*0008*/ 	.word	0x00000026


	//----- nvinfo : EIATTR_MIN_STACK_SIZE
	.align		4
.L_3:
        /*000c*/ 	.byte	0x04, 0x12
        /*000e*/ 	.short	(.L_5 - .L_4)
	.align		4
.L_4:
        /*0010*/ 	.word	index@(triton_poi_fused_cat_23)
        /*0014*/ 	.word	0x00000000


	//----- nvinfo : EIATTR_FRAME_SIZE
	.align		4
.L_5:
        /*0018*/ 	.byte	0x04, 0x11
        /*001a*/ 	.short	(.L_7 - .L_6)
	.align		4
.L_6:
        /*001c*/ 	.word	index@(triton_poi_fused_cat_23)
        /*0020*/ 	.word	0x00000000


	//----- nvinfo : EIATTR_MIN_STACK_SIZE
	.align		4
.L_7:
        /*0024*/ 	.byte	0x04, 0x12
        /*0026*/ 	.short	(.L_9 - .L_8)
	.align		4
.L_8:
        /*0028*/ 	.word	index@(triton_poi_fused_cat_23)
        /*002c*/ 	.word	0x00000000
.L_9:


//--------------------- .nv.info.triton_poi_fused_cat_23 --------------------------
	.section	.nv.info.triton_poi_fused_cat_23,"",@"SHT_CUDA_INFO"
	.sectionflags	@""
	.align	4


	//----- nvinfo : EIATTR_CUDA_API_VERSION
	.align		4
        /*0000*/ 	.byte	0x04, 0x37
        /*0002*/ 	.short	(.L_11 - .L_10)
.L_10:
        /*0004*/ 	.word	0x0000007c


	//----- nvinfo : EIATTR_KPARAM_INFO
	.align		4
.L_11:
        /*0008*/ 	.byte	0x04, 0x17
        /*000a*/ 	.short	(.L_13 - .L_12)
.L_12:
        /*000c*/ 	.word	0x00000000
        /*0010*/ 	.short	0x000b
        /*0012*/ 	.short	0x0058
        /*0014*/ 	.byte	0x00, 0xf0, 0x11, 0x00


	//----- nvinfo : EIATTR_KPARAM_INFO
	.align		4
.L_13:
        /*0018*/ 	.byte	0x04, 0x17
        /*001a*/ 	.short	(.L_15 - .L_14)
.L_14:
        /*001c*/ 	.word	0x00000000
        /*0020*/ 	.short	0x000a
        /*0022*/ 	.short	0x0050
        /*0024*/ 	.byte	0x00, 0xf4, 0x21, 0x00


	//----- nvinfo : EIATTR_KPARAM_INFO
	.align		4
.L_15:
        /*0028*/ 	.byte	0x04, 0x17
        /*002a*/ 	.short	(.L_17 - .L_16)
.L_16:
        /*002c*/ 	.word	0x00000000
        /*0030*/ 	.short	0x0009
        /*0032*/ 	.short	0x0048
        /*0034*/ 	.byte	0x00, 0xf4, 0x21, 0x00


	//----- nvinfo : EIATTR_KPARAM_INFO
	.align		4
.L_17:
        /*0038*/ 	.byte	0x04, 0x17
        /*003a*/ 	.short	(.L_19 - .L_18)
.L_18:
        /*003c*/ 	.word	0x00000000
        /*0040*/ 	.short	0x0008
        /*0042*/ 	.short	0x0040
        /*0044*/ 	.byte	0x00, 0xf4, 0x21, 0x00


	//----- nvinfo : EIATTR_KPARAM_INFO
	.align		4
.L_19:
        /*0048*/ 	.byte	0x04, 0x17
        /*004a*/ 	.short	(.L_21 - .L_20)
.L_20:
        /*004c*/ 	.word	0x00000000
        /*0050*/ 	.short	0x0007
        /*0052*/ 	.short	0x0038
        /*0054*/ 	.byte	0x00, 0xf4, 0x21, 0x00


	//----- nvinfo : EIATTR_KPARAM_INFO
	.align		4
.L_21:
        /*0058*/ 	.byte	0x04, 0x17
        /*005a*/ 	.short	(.L_23 - .L_22)
.L_22:
        /*005c*/ 	.word	0x00000000
        /*0060*/ 	.short	0x0006
        /*0062*/ 	.short	0x0030
        /*0064*/ 	.byte	0x00, 0xf4, 0x21, 0x00


	//----- nvinfo : EIATTR_KPARAM_INFO
	.align		4
.L_23:
        /*0068*/ 	.byte	0x04, 0x17
        /*006a*/ 	.short	(.L_25 - .L_24)
.L_24:
        /*006c*/ 	.word	0x00000000
        /*0070*/ 	.short	0x0005
        /*0072*/ 	.short	0x0028
        /*0074*/ 	.byte	0x00, 0xf4, 0x21, 0x00


	//----- nvinfo : EIATTR_KPARAM_INFO
	.align		4
.L_25:
        /*0078*/ 	.byte	0x04, 0x17
        /*007a*/ 	.short	(.L_27 - .L_26)
.L_26:
        /*007c*/ 	.word	0x00000000
        /*0080*/ 	.short	0x0004
        /*0082*/ 	.short	0x0020
        /*0084*/ 	.byte	0x00, 0xf4, 0x21, 0x00


	//----- nvinfo : EIATTR_KPARAM_INFO
	.align		4
.L_27:
        /*0088*/ 	.byte	0x04, 0x17
        /*008a*/ 	.short	(.L_29 - .L_28)
.L_28:
        /*008c*/ 	.word	0x00000000
        /*0090*/ 	.short	0x0003
        /*0092*/ 	.short	0x0018
        /*0094*/ 	.byte	0x00, 0xf4, 0x21, 0x00


	//----- nvinfo : EIATTR_KPARAM_INFO
	.align		4
.L_29:
        /*0098*/ 	.byte	0x04, 0x17
        /*009a*/ 	.short	(.L_31 - .L_30)
.L_30:
        /*009c*/ 	.word	0x00000000
        /*00a0*/ 	.short	0x0002
        /*00a2*/ 	.short	0x0010
        /*00a4*/ 	.byte	0x00, 0xf4, 0x21, 0x00


	//----- nvinfo : EIATTR_KPARAM_INFO
	.align		4
.L_31:
        /*00a8*/ 	.byte	0x04, 0x17
        /*00aa*/ 	.short	(.L_33 - .L_32)
.L_32:
        /*00ac*/ 	.word	0x00000000
        /*00b0*/ 	.short	0x0001
        /*00b2*/ 	.short	0x0008
        /*00b4*/ 	.byte	0x00, 0xf4, 0x21, 0x00


	//----- nvinfo : EIATTR_KPARAM_INFO
	.align		4
.L_33:
        /*00b8*/ 	.byte	0x04, 0x17
        /*00ba*/ 	.short	(.L_35 - .L_34)
.L_34:
        /*00bc*/ 	.word	0x00000000
        /*00c0*/ 	.short	0x0000
        /*00c2*/ 	.short	0x0000
        /*00c4*/ 	.byte	0x00, 0xf4, 0x21, 0x00


	//----- nvinfo : EIATTR_SPARSE_MMA_MASK
	.align		4
.L_35:
        /*00c8*/ 	.byte	0x03, 0x50
        /*00ca*/ 	.short	0x0000


	//----- nvinfo : EIATTR_MAXREG_COUNT
	.align		4
        /*00cc*/ 	.byte	0x03, 0x1b
        /*00ce*/ 	.short	0x00ff


	//----- nvinfo : EIATTR_EXIT_INSTR_OFFSETS
	.align		4
        /*00d0*/ 	.byte	0x04, 0x1c
        /*00d2*/ 	.short	(.L_37 - .L_36)


	//   ....[0]....
.L_36:
        /*00d4*/ 	.word	0x00000ce0


	//   ....[1]....
        /*00d8*/ 	.word	0x00000d00


	//----- nvinfo : EIATTR_REQNTID
	.align		4
.L_37:
        /*00dc*/ 	.byte	0x04, 0x10
        /*00de*/ 	.short	(.L_39 - .L_38)
.L_38:
        /*00e0*/ 	.word	0x00000100
        /*00e4*/ 	.word	0x00000001
        /*00e8*/ 	.word	0x00000001


	//----- nvinfo : EIATTR_CBANK_PARAM_SIZE
	.align		4
.L_39:
        /*00ec*/ 	.byte	0x03, 0x19
        /*00ee*/ 	.short	0x005c


	//----- nvinfo : EIATTR_PARAM_CBANK
	.align		4
        /*00f0*/ 	.byte	0x04, 0x0a
        /*00f2*/ 	.short	(.L_41 - .L_40)
	.align		4
.L_40:
        /*00f4*/ 	.word	index@(.nv.constant0.triton_poi_fused_cat_23)
        /*00f8*/ 	.short	0x0210
        /*00fa*/ 	.short	0x005c


	//----- nvinfo : EIATTR_SW_WAR
	.align		4
.L_41:
        /*00fc*/ 	.byte	0x04, 0x36
        /*00fe*/ 	.short	(.L_43 - .L_42)
.L_42:
        /*0100*/ 	.word	0x00000008
.L_43:


//--------------------- .nv.callgraph             --------------------------
	.section	.nv.callgraph,"",@"SHT_CUDA_CALLGRAPH"
	.align	4
	.sectionentsize	8
	.align		4
        /*0000*/ 	.word	0x00000000
	.align		4
        /*0004*/ 	.word	0xffffffff
	.align		4
        /*0008*/ 	.word	0x00000000
	.align		4
        /*000c*/ 	.word	0xfffffffe
	.align		4
        /*0010*/ 	.word	0x00000000
	.align		4
        /*0014*/ 	.word	0xfffffffd
	.align		4
        /*0018*/ 	.word	0x00000000
	.align		4
        /*001c*/ 	.word	0xfffffffc


//--------------------- .nv.constant4             --------------------------
	.section	.nv.constant4,"a",@progbits
	.align	8
	.align		8
.nv.constant4:
        /*0000*/ 	.dword	_$_str
	.align		8
        /*0008*/ 	.dword	_$_str_$_2


//--------------------- .text.triton_poi_fused_cat_23 --------------------------
	.section	.text.triton_poi_fused_cat_23,"ax",@progbits
	.align	128
        .global         triton_poi_fused_cat_23
        .type           triton_poi_fused_cat_23,@function
        .size           triton_poi_fused_cat_23,(.L_x_1 - triton_poi_fused_cat_23)
        .other          triton_poi_fused_cat_23,@"STO_CUDA_ENTRY STV_DEFAULT"
triton_poi_fused_cat_23:
.text.triton_poi_fused_cat_23:
[----:B------:R-:W0:Y:S01]  /*0000*/  LDC R1, c[0x0][0x28] ;  /* 0x00000a00ff017b82 */ /* 0x000e220000000800 */
[----:B------:R-:W1:Y:S07]  /*0010*/  S2R R0, SR_TID.X ;  /* 0x0000000000007919 */ /* 0x000e6e0000002100 */
[----:B------:R-:W2:Y:S01]  /*0020*/  LDC.64 R10, c[0x0][0x220] ;  /* 0x00008800ff0a7b82 */ /* 0x000ea20000000a00 */
[----:B------:R-:W-:Y:S01]  /*0030*/  IMAD.MOV.U32 R15, RZ, RZ, RZ ;  /* 0x000000ffff0f7224 */ /* 0x000fe200078e00ff */
[----:B------:R-:W-:Y:S01]  /*0040*/  ULDC.64 UR4, c[0x0][0x208] ;  /* 0x0000820000047ab9 */ /* 0x000fe20000000a00 */
[----:B------:R-:W3:Y:S05]  /*0050*/  S2R R5, SR_CTAID.X ;  /* 0x0000000000057919 */ /* 0x000eea0000002500 */
[----:B------:R-:W4:Y:S01]  /*0060*/  LDC.64 R8, c[0x0][0x248] ;  /* 0x00009200ff087b82 */ /* 0x000f220000000a00 */
[----:B------:R-:W-:Y:S01]  /*0070*/  IMAD.MOV.U32 R17, RZ, RZ, RZ ;  /* 0x000000ffff117224 */ /* 0x000fe200078e00ff */
[----:B------:R-:W-:-:S06]  /*0080*/  ULDC.64 UR6, c[0x0][0x238] ;  /* 0x00008e0000067ab9 */ /* 0x000fcc0000000a00 */
[----:B------:R-:W5:Y:S01]  /*0090*/  LDC.64 R30, c[0x0][0x210] ;  /* 0x00008400ff1e7b82 */ /* 0x000f620000000a00 */
[----:B-1----:R-:W-:-:S05]  /*00a0*/  IMAD.SHL.U32 R0, R0, 0x2, RZ ;  /* 0x0000000200007824 */ /* 0x002fca00078e00ff */
[----:B------:R-:W-:-:S05]  /*00b0*/  LOP3.LUT R0, R0, 0x1fe, RZ, 0xc0, !PT ;  /* 0x000001fe00007812 */ /* 0x000fca00078ec0ff */
[----:B---3--:R-:W-:-:S04]  /*00c0*/  IMAD R5, R5, 0x200, R0 ;  /* 0x0000020005057824 */ /* 0x008fc800078e0200 */
[----:B------:R-:W-:-:S05]  /*00d0*/  IMAD.HI R6, R5, 0x1948b0fd, RZ ;  /* 0x1948b0fd05067827 */ /* 0x000fca00078e02ff */
[----:B------:R-:W-:-:S04]  /*00e0*/  SHF.R.U32.HI R3, RZ, 0x1f, R6 ;  /* 0x0000001fff037819 */ /* 0x000fc80000011606 */
[----:B------:R-:W-:-:S05]  /*00f0*/  LEA.HI.SX32 R6, R6, R3, 0x1d ;  /* 0x0000000306067211 */ /* 0x000fca00078feaff */
[----:B------:R-:W-:-:S05]  /*0100*/  IMAD.HI R0, R6, 0x66666667, RZ ;  /* 0x6666666706007827 */ /* 0x000fca00078e02ff */
[----:B------:R-:W-:-:S04]  /*0110*/  SHF.R.U32.HI R3, RZ, 0x1f, R0 ;  /* 0x0000001fff037819 */ /* 0x000fc80000011600 */
[----:B------:R-:W-:-:S05]  /*0120*/  LEA.HI.SX32 R3, R0, R3, 0x18 ;  /* 0x0000000300037211 */ /* 0x000fca00078fc2ff */
[----:B------:R-:W-:-:S04]  /*0130*/  IMAD R4, R3, -0x280, R6 ;  /* 0xfffffd8003047824 */ /* 0x000fc800078e0206 */
[C---:B--2---:R-:W-:Y:S01]  /*0140*/  IMAD.WIDE R2, R4.reuse, 0x4, R10 ;  /* 0x0000000404027825 */ /* 0x044fe200078e020a */
[----:B------:R-:W-:-:S04]  /*0150*/  ISETP.GE.AND P0, PT, R4, 0x200, PT ;  /* 0x000002000400780c */ /* 0x000fc80003f06270 */
[C---:B------:R-:W-:Y:S02]  /*0160*/  ISETP.LT.AND P4, PT, R5.reuse, 0x32a00, !P0 ;  /* 0x00032a000500780c */ /* 0x040fe40004781270 */
[----:B------:R-:W-:-:S04]  /*0170*/  ISETP.GE.AND P0, PT, R5, 0x32a00, PT ;  /* 0x00032a000500780c */ /* 0x000fc80003f06270 */
[----:B------:R-:W-:-:S07]  /*0180*/  ISETP.GT.AND P1, PT, R4, 0x1ff, !P0 ;  /* 0x000001ff0400780c */ /* 0x000fce0004724270 */
[----:B------:R-:W2:Y:S01]  /*0190*/  @P4 LDG.E.EL R15, desc[UR4][R2.64] ;  /* 0x00000004020f4981 */ /* 0x000ea2000c2e1900 */
[----:B----4-:R-:W-:-:S05]  /*01a0*/  IMAD.WIDE R12, R4, 0x4, R8 ;  /* 0x00000004040c7825 */ /* 0x010fca00078e0208 */
[----:B------:R1:W3:Y:S01]  /*01b0*/  @P1 LDG.E.EL R17, desc[UR4][R12.64+-0x800] ;  /* 0xfff800040c111981 */ /* 0x0002e2000c2e1900 */
[----:B------:R-:W-:-:S04]  /*01c0*/  VIADD R14, R5, 0x1 ;  /* 0x00000001050e7836 */ /* 0x000fc80000000000 */
[----:B------:R-:W-:-:S05]  /*01d0*/  IMAD.HI R0, R14, 0x1948b0fd, RZ ;  /* 0x1948b0fd0e007827 */ /* 0x000fca00078e02ff */
[----:B------:R-:W-:Y:S02]  /*01e0*/  SHF.R.U32.HI R7, RZ, 0x1f, R0 ;  /* 0x0000001fff077819 */ /* 0x000fe40000011600 */
[----:B-1----:R-:W-:Y:S02]  /*01f0*/  P2R R12, PR, RZ, 0x2 ;  /* 0x00000002ff0c7803 */ /* 0x002fe40000000000 */
[----:B------:R-:W-:Y:S01]  /*0200*/  LEA.HI.SX32 R23, R0, R7, 0x1d ;  /* 0x0000000700177211 */ /* 0x000fe200078feaff */
[----:B------:R-:W-:Y:S01]  /*0210*/  IMAD.HI R0, R5, 0x50e89cc3, RZ ;  /* 0x50e89cc305007827 */ /* 0x000fe200078e02ff */
[----:B------:R-:W-:-:S03]  /*0220*/  P2R R7, PR, RZ, 0x10 ;  /* 0x00000010ff077803 */ /* 0x000fc60000000000 */
[----:B------:R-:W-:-:S05]  /*0230*/  IMAD.HI R2, R23, 0x66666667, RZ ;  /* 0x6666666717027827 */ /* 0x000fca00078e02ff */
[----:B------:R-:W-:-:S04]  /*0240*/  SHF.R.U32.HI R3, RZ, 0x1f, R2 ;  /* 0x0000001fff037819 */ /* 0x000fc80000011602 */
[----:B------:R-:W-:Y:S01]  /*0250*/  LEA.HI.SX32 R18, R2, R3, 0x18 ;  /* 0x0000000302127211 */ /* 0x000fe200078fc2ff */
[----:B------:R-:W-:Y:S02]  /*0260*/  IMAD R2, R23, -0x51, R14 ;  /* 0xffffffaf17027824 */ /* 0x000fe400078e020e */
[----:B------:R-:W-:Y:S02]  /*0270*/  IMAD R3, R6, -0x51, R5 ;  /* 0xffffffaf06037824 */ /* 0x000fe400078e0205 */
[----:B------:R-:W-:Y:S01]  /*0280*/  IMAD R23, R18, -0x280, R23 ;  /* 0xfffffd8012177824 */ /* 0x000fe200078e0217 */
[----:B------:R-:W-:-:S03]  /*0290*/  SHF.L.U32 R14, R2, 0x7, RZ ;  /* 0x00000007020e7819 */ /* 0x000fc600000006ff */
[C---:B------:R-:W-:Y:S01]  /*02a0*/  IMAD.WIDE R10, R23.reuse, 0x4, R10 ;  /* 0x00000004170a7825 */ /* 0x040fe200078e020a */
[----:B------:R-:W-:Y:S02]  /*02b0*/  SHF.R.S32.HI R19, RZ, 0x1f, R14 ;  /* 0x0000001fff137819 */ /* 0x000fe4000001140e */
[----:B------:R-:W-:Y:S01]  /*02c0*/  SHF.R.S32.HI R13, RZ, 0x1f, R23 ;  /* 0x0000001fff0d7819 */ /* 0x000fe20000011417 */
[----:B------:R-:W-:Y:S01]  /*02d0*/  IMAD.WIDE R8, R23, 0x4, R8 ;  /* 0x0000000417087825 */ /* 0x000fe200078e0208 */
[----:B--2---:R-:W-:-:S05]  /*02e0*/  SEL R15, R15, RZ, P4 ;  /* 0x000000ff0f0f7207 */ /* 0x004fca0002000000 */
[----:B------:R-:W-:Y:S01]  /*02f0*/  FADD R16, R15, 9.9999997473787516356e-06 ;  /* 0x3727c5ac0f107421 */ /* 0x000fe20000000000 */
[----:B------:R-:W-:Y:S02]  /*0300*/  SHF.R.U32.HI R15, RZ, 0x1f, R0 ;  /* 0x0000001fff0f7819 */ /* 0x000fe40000011600 */
[----:B---3--:R-:W-:Y:S02]  /*0310*/  SEL R17, R17, RZ, P1 ;  /* 0x000000ff11117207 */ /* 0x008fe40000800000 */
[----:B------:R-:W-:Y:S01]  /*0320*/  LEA.HI.SX32 R0, R0, R15, 0x12 ;  /* 0x0000000f00007211 */ /* 0x000fe200078f92ff */
[----:B------:R-:W1:Y:S02]  /*0330*/  MUFU.SQRT R16, R16 ;  /* 0x0000001000107308 */ /* 0x000e640000002000 */
[----:B------:R-:W-:Y:S02]  /*0340*/  FADD R17, R17, 0.0010000000474974513054 ;  /* 0x3a83126f11117421 */ /* 0x000fe40000000000 */
[----:B------:R-:W-:-:S04]  /*0350*/  IMAD R20, R0, 0x2880, RZ ;  /* 0x0000288000147824 */ /* 0x000fc800078e02ff */
[--C-:B------:R-:W-:Y:S01]  /*0360*/  IMAD R15, R3, 0x80, R20.reuse ;  /* 0x00000080030f7824 */ /* 0x100fe200078e0214 */
[----:B------:R-:W-:Y:S01]  /*0370*/  SHF.R.S32.HI R18, RZ, 0x1f, R20 ;  /* 0x0000001fff127819 */ /* 0x000fe20000011414 */
[----:B------:R-:W2:Y:S01]  /*0380*/  MUFU.SQRT R6, R17 ;  /* 0x0000001100067308 */ /* 0x000ea20000002000 */
[----:B------:R-:W-:Y:S02]  /*0390*/  IADD3 R14, P2, P5, R20, R23, R14 ;  /* 0x00000017140e7210 */ /* 0x000fe40007d5e00e */
[----:B-1----:R-:W-:Y:S02]  /*03a0*/  FSETP.GT.AND P3, PT, R16, 8.50705917302346158658e+37, PT ;  /* 0x7e8000001000780b */ /* 0x002fe40003f64000 */
[----:B------:R-:W-:Y:S01]  /*03b0*/  IADD3.X R21, R18, R13, R19, P2, P5 ;  /* 0x0000000d12157210 */ /* 0x000fe200017ea413 */
[----:B------:R-:W-:Y:S01]  /*03c0*/  IMAD.MOV.U32 R13, RZ, RZ, 0x3e800000 ;  /* 0x3e800000ff0d7424 */ /* 0x000fe200078e00ff */
[----:B------:R-:W-:Y:S02]  /*03d0*/  SHF.R.S32.HI R19, RZ, 0x1f, R15 ;  /* 0x0000001fff137819 */ /* 0x000fe4000001140f */
[----:B------:R-:W-:-:S02]  /*03e0*/  IADD3 R15, P2, R4, R15, RZ ;  /* 0x0000000f040f7210 */ /* 0x000fc40007f5e0ff */
[----:B------:R-:W-:Y:S02]  /*03f0*/  FSETP.GEU.AND P4, PT, R16, 1.175494350822287508e-38, PT ;  /* 0x008000001000780b */ /* 0x000fe40003f8e000 */
[----:B------:R-:W-:Y:S02]  /*0400*/  LEA.HI.X.SX32 R18, R4, R19, 0x1, P2 ;  /* 0x0000001304127211 */ /* 0x000fe400010f0eff */
[----:B------:R-:W-:Y:S01]  /*0410*/  LEA R32, P2, R15, UR6, 0x2 ;  /* 0x000000060f207c11 */ /* 0x000fe2000f8410ff */
[----:B------:R-:W-:Y:S01]  /*0420*/  @P3 FMUL R16, R16, 0.25 ;  /* 0x3e80000010103820 */ /* 0x000fe20000400000 */
[----:B------:R-:W-:Y:S02]  /*0430*/  FSEL R25, R13, 1, P3 ;  /* 0x3f8000000d197808 */ /* 0x000fe40001800000 */
[----:B------:R-:W-:Y:S02]  /*0440*/  LEA.HI.X R33, R15, UR7, R18, 0x2, P2 ;  /* 0x000000070f217c11 */ /* 0x000fe400090f1412 */
[----:B------:R-:W-:-:S02]  /*0450*/  LEA R28, P2, R14, UR6, 0x2 ;  /* 0x000000060e1c7c11 */ /* 0x000fc4000f8410ff */
[----:B--2---:R-:W-:Y:S02]  /*0460*/  FSETP.GT.AND P3, PT, R6, 8.50705917302346158658e+37, PT ;  /* 0x7e8000000600780b */ /* 0x004fe40003f64000 */
[----:B------:R-:W-:Y:S01]  /*0470*/  LEA.HI.X R29, R14, UR7, R21, 0x2, P2 ;  /* 0x000000070e1d7c11 */ /* 0x000fe200090f1415 */
[----:B------:R-:W-:Y:S01]  /*0480*/  IMAD.MOV.U32 R14, RZ, RZ, RZ ;  /* 0x000000ffff0e7224 */ /* 0x000fe200078e00ff */
[----:B------:R-:W-:Y:S02]  /*0490*/  FSETP.GEU.AND P2, PT, R6, 1.175494350822287508e-38, PT ;  /* 0x008000000600780b */ /* 0x000fe40003f4e000 */
[----:B------:R-:W-:-:S07]  /*04a0*/  FSEL R19, R13, 1, P3 ;  /* 0x3f8000000d137808 */ /* 0x000fce0001800000 */
[----:B------:R-:W-:Y:S01]  /*04b0*/  @P3 FMUL R6, R6, 0.25 ;  /* 0x3e80000006063820 */ /* 0x000fe20000400000 */
[----:B------:R-:W-:-:S03]  /*04c0*/  ISETP.LT.AND P3, PT, R23, 0x200, !P0 ;  /* 0x000002001700780c */ /* 0x000fc60004761270 */
[----:B------:R-:W-:Y:S01]  /*04d0*/  @!P2 FMUL R6, R6, 16777216 ;  /* 0x4b8000000606a820 */ /* 0x000fe20000400000 */
[----:B------:R-:W-:Y:S01]  /*04e0*/  @!P2 FMUL R19, R19, 16777216 ;  /* 0x4b8000001313a820 */ /* 0x000fe20000400000 */
[----:B------:R-:W-:Y:S01]  /*04f0*/  ISETP.GT.AND P2, PT, R23, 0x1ff, !P0 ;  /* 0x000001ff1700780c */ /* 0x000fe20004744270 */
[----:B------:R-:W-:-:S07]  /*0500*/  IMAD.MOV.U32 R15, RZ, RZ, RZ ;  /* 0x000000ffff0f7224 */ /* 0x000fce00078e00ff */
[----:B------:R-:W2:Y:S05]  /*0510*/  @P3 LDG.E.EL R14, desc[UR4][R10.64] ;  /* 0x000000040a0e3981 */ /* 0x000eaa000c2e1900 */
[----:B------:R1:W3:Y:S01]  /*0520*/  @P2 LDG.E.EL R15, desc[UR4][R8.64+-0x800] ;  /* 0xfff80004080f2981 */ /* 0x0002e2000c2e1900 */
[----:B------:R-:W-:Y:S02]  /*0530*/  IMAD R0, R0, 0xa200, RZ ;  /* 0x0000a20000007824 */ /* 0x000fe400078e02ff */
[----:B------:R-:W-:Y:S01]  /*0540*/  @!P4 FMUL R16, R16, 16777216 ;  /* 0x4b8000001010c820 */ /* 0x000fe20000400000 */
[----:B------:R-:W-:Y:S01]  /*0550*/  @!P4 FMUL R25, R25, 16777216 ;  /* 0x4b8000001919c820 */ /* 0x000fe20000400000 */
[----:B------:R-:W-:-:S02]  /*0560*/  ISETP.NE.AND P4, PT, R7, RZ, PT ;  /* 0x000000ff0700720c */ /* 0x000fc40003f85270 */
[----:B------:R-:W-:Y:S01]  /*0570*/  LEA R3, R3, R0, 0x9 ;  /* 0x0000000003037211 */ /* 0x000fe200078e48ff */
[----:B------:R-:W-:-:S04]  /*0580*/  IMAD.MOV.U32 R26, RZ, RZ, RZ ;  /* 0x000000ffff1a7224 */ /* 0x000fc800078e00ff */
[----:B------:R-:W-:Y:S01]  /*0590*/  IMAD.IADD R3, R4, 0x1, R3 ;  /* 0x0000000104037824 */ /* 0x000fe200078e0203 */
[----:B-1----:R-:W-:Y:S01]  /*05a0*/  CS2R R8, SRZ ;  /* 0x0000000000087805 */ /* 0x002fe2000001ff00 */
[----:B------:R-:W-:Y:S02]  /*05b0*/  IMAD R7, R2, 0x200, R23 ;  /* 0x0000020002077824 */ /* 0x000fe400078e0217 */
[----:B------:R-:W-:-:S03]  /*05c0*/  IMAD.MOV.U32 R18, RZ, RZ, RZ ;  /* 0x000000ffff127224 */ /* 0x000fc600078e00ff */
[----:B------:R-:W-:Y:S01]  /*05d0*/  IADD3 R7, R0, R7, RZ ;  /* 0x0000000700077210 */ /* 0x000fe20007ffe0ff */
[----:B------:R1:W4:Y:S01]  /*05e0*/  @P2 LDG.E.EL R9, desc[UR4][R28.64+-0x800] ;  /* 0xfff800041c092981 */ /* 0x000322000c2e1900 */
[----:B------:R-:W-:Y:S01]  /*05f0*/  IMAD.MOV.U32 R0, RZ, RZ, RZ ;  /* 0x000000ffff007224 */ /* 0x000fe200078e00ff */
[----:B-1----:R-:W1:Y:S01]  /*0600*/  LDC.64 R28, c[0x0][0x230] ;  /* 0x00008c00ff1c7b82 */ /* 0x002e620000000a00 */
[----:B--2---:R-:W-:Y:S02]  /*0610*/  SEL R14, R14, RZ, P3 ;  /* 0x000000ff0e0e7207 */ /* 0x004fe40001800000 */
[----:B---3--:R-:W-:-:S03]  /*0620*/  SEL R15, R15, RZ, P2 ;  /* 0x000000ff0f0f7207 */ /* 0x008fc60001000000 */
[----:B------:R-:W-:Y:S02]  /*0630*/  FADD R14, R14, 9.9999997473787516356e-06 ;  /* 0x3727c5ac0e0e7421 */ /* 0x000fe40000000000 */
[----:B------:R-:W-:Y:S02]  /*0640*/  FADD R10, R15, 0.0010000000474974513054 ;  /* 0x3a83126f0f0a7421 */ /* 0x000fe40000000000 */
[----:B------:R2:W3:Y:S08]  /*0650*/  MUFU.SQRT R27, R14 ;  /* 0x0000000e001b7308 */ /* 0x0004f00000002000 */
[----:B------:R-:W1:Y:S01]  /*0660*/  MUFU.SQRT R22, R10 ;  /* 0x0000000a00167308 */ /* 0x000e620000002000 */
[----:B--2---:R-:W2:Y:S01]  /*0670*/  LDC.64 R14, c[0x0][0x218] ;  /* 0x00008600ff0e7b82 */ /* 0x004ea20000000a00 */
[----:B---3--:R-:W-:-:S02]  /*0680*/  FSETP.GT.AND P6, PT, R27, 8.50705917302346158658e+37, PT ;  /* 0x7e8000001b00780b */ /* 0x008fc40003fc4000 */
[----:B------:R-:W-:Y:S02]  /*0690*/  FSETP.GEU.AND P5, PT, R27, 1.175494350822287508e-38, PT ;  /* 0x008000001b00780b */ /* 0x000fe40003fae000 */
[----:B------:R-:W-:Y:S02]  /*06a0*/  FSEL R21, R13, 1, P6 ;  /* 0x3f8000000d157808 */ /* 0x000fe40003000000 */
[----:B01----:R-:W-:-:S07]  /*06b0*/  FSETP.GT.AND P1, PT, R22, 8.50705917302346158658e+37, PT ;  /* 0x7e8000001600780b */ /* 0x003fce0003f24000 */
[----:B------:R-:W-:Y:S01]  /*06c0*/  @P6 FMUL R27, R27, 0.25 ;  /* 0x3e8000001b1b6820 */ /* 0x000fe20000400000 */
[----:B------:R-:W-:Y:S02]  /*06d0*/  FSETP.GEU.AND P6, PT, R22, 1.175494350822287508e-38, PT ;  /* 0x008000001600780b */ /* 0x000fe40003fce000 */
[----:B------:R-:W-:Y:S01]  /*06e0*/  FSEL R11, R13, 1, P1 ;  /* 0x3f8000000d0b7808 */ /* 0x000fe20000800000 */
[----:B--2---:R-:W-:-:S04]  /*06f0*/  IMAD.WIDE R34, R4, 0x4, R14 ;  /* 0x0000000404227825 */ /* 0x004fc800078e020e */
[----:B------:R-:W-:Y:S01]  /*0700*/  @P1 FMUL R22, R22, 0.25 ;  /* 0x3e80000016161820 */ /* 0x000fe20000400000 */
[----:B------:R-:W-:Y:S01]  /*0710*/  ISETP.NE.AND P1, PT, R12, RZ, PT ;  /* 0x000000ff0c00720c */ /* 0x000fe20003f25270 */
[----:B-----5:R-:W-:Y:S01]  /*0720*/  IMAD.WIDE R12, R3, 0x4, R30 ;  /* 0x00000004030c7825 */ /* 0x020fe200078e021e */
[----:B------:R-:W2:Y:S01]  /*0730*/  @P4 LDG.E.EL R26, desc[UR4][R34.64] ;  /* 0x00000004221a4981 */ /* 0x000ea2000c2e1900 */
[----:B------:R-:W0:Y:S03]  /*0740*/  LDC.64 R2, c[0x0][0x228] ;  /* 0x00008a00ff027b82 */ /* 0x000e260000000a00 */
[----:B------:R-:W3:Y:S01]  /*0750*/  @P4 LDG.E.EL R8, desc[UR4][R12.64] ;  /* 0x000000040c084981 */ /* 0x000ee2000c2e1900 */
[----:B------:R-:W-:-:S05]  /*0760*/  IMAD.WIDE R14, R23, 0x4, R14 ;  /* 0x00000004170e7825 */ /* 0x000fca00078e020e */
[----:B------:R0:W5:Y:S02]  /*0770*/  @P3 LDG.E.EL R18, desc[UR4][R14.64] ;  /* 0x000000040e123981 */ /* 0x000164000c2e1900 */
[----:B0-----:R-:W-:-:S05]  /*0780*/  IMAD.WIDE R14, R4, 0x4, R2 ;  /* 0x00000004040e7825 */ /* 0x001fca00078e0202 */
[----:B------:R0:W4:Y:S02]  /*0790*/  @P4 LDG.E.EL R0, desc[UR4][R14.64] ;  /* 0x000000040e004981 */ /* 0x000124000c2e1900 */
[----:B0-----:R-:W0:Y:S01]  /*07a0*/  LDC.64 R14, c[0x0][0x240] ;  /* 0x00009000ff0e7b82 */ /* 0x001e220000000a00 */
[----:B------:R-:W-:Y:S01]  /*07b0*/  CS2R R12, SRZ ;  /* 0x00000000000c7805 */ /* 0x000fe2000001ff00 */
[----:B------:R-:W-:-:S04]  /*07c0*/  IMAD.WIDE R2, R23, 0x4, R2 ;  /* 0x0000000417027825 */ /* 0x000fc800078e0202 */
[----:B------:R-:W-:Y:S01]  /*07d0*/  IMAD.WIDE R30, R7, 0x4, R30 ;  /* 0x00000004071e7825 */ /* 0x000fe200078e021e */
[----:B------:R-:W-:Y:S01]  /*07e0*/  HFMA2.MMA R7, -RZ, RZ, 0, 0 ;  /* 0x00000000ff077435 */ /* 0x000fe200000001ff */
[----:B------:R1:W4:Y:S02]  /*07f0*/  @P3 LDG.E.EL R12, desc[UR4][R2.64] ;  /* 0x00000004020c3981 */ /* 0x000324000c2e1900 */
[----:B------:R-:W-:Y:S01]  /*0800*/  IMAD.MOV.U32 R10, RZ, RZ, RZ ;  /* 0x000000ffff0a7224 */ /* 0x000fe200078e00ff */
[----:B------:R-:W0:Y:S01]  /*0810*/  MUFU.RCP R16, R16 ;  /* 0x0000001000107308 */ /* 0x000e220000001000 */
[----:B------:R-:W-:Y:S02]  /*0820*/  IMAD.MOV.U32 R20, RZ, RZ, RZ ;  /* 0x000000ffff147224 */ /* 0x000fe400078e00ff */
[----:B------:R-:W-:Y:S01]  /*0830*/  @!P5 FMUL R27, R27, 16777216 ;  /* 0x4b8000001b1bd820 */ /* 0x000fe20000400000 */
[----:B------:R-:W4:Y:S01]  /*0840*/  @P3 LDG.E.EL R13, desc[UR4][R30.64] ;  /* 0x000000041e0d3981 */ /* 0x000f22000c2e1900 */
[----:B-1----:R-:W-:-:S04]  /*0850*/  IMAD.WIDE R2, R4, 0x4, R28 ;  /* 0x0000000404027825 */ /* 0x002fc800078e021c */
[----:B------:R-:W-:Y:S01]  /*0860*/  IMAD.WIDE R28, R23, 0x4, R28 ;  /* 0x00000004171c7825 */ /* 0x000fe200078e021c */
[----:B------:R1:W4:Y:S04]  /*0870*/  @P4 LDG.E.EL R10, desc[UR4][R2.64] ;  /* 0x00000004020a4981 */ /* 0x000328000c2e1900 */
[----:B------:R0:W4:Y:S01]  /*0880*/  @P3 LDG.E.EL R7, desc[UR4][R28.64] ;  /* 0x000000041c073981 */ /* 0x000122000c2e1900 */
[----:B-1----:R-:W-:Y:S01]  /*0890*/  CS2R R2, SRZ ;  /* 0x0000000000027805 */ /* 0x002fe2000001ff00 */
[----:B0-----:R-:W-:-:S04]  /*08a0*/  IMAD.WIDE R28, R4, 0x4, R14 ;  /* 0x00000004041c7825 */ /* 0x001fc800078e020e */
[----:B------:R-:W-:Y:S01]  /*08b0*/  IMAD.WIDE R14, R23, 0x4, R14 ;  /* 0x00000004170e7825 */ /* 0x000fe200078e020e */
[----:B------:R-:W4:Y:S04]  /*08c0*/  @P1 LDG.E.EL R20, desc[UR4][R28.64+-0x800] ;  /* 0xfff800041c141981 */ /* 0x000f28000c2e1900 */
[----:B------:R0:W4:Y:S02]  /*08d0*/  @P2 LDG.E.EL R2, desc[UR4][R14.64+-0x800] ;  /* 0xfff800040e022981 */ /* 0x000124000c2e1900 */
[----:B0-----:R-:W0:Y:S01]  /*08e0*/  LDC.64 R14, c[0x0][0x250] ;  /* 0x00009400ff0e7b82 */ /* 0x001e220000000a00 */
[----:B------:R-:W-:Y:S01]  /*08f0*/  FMUL R25, R16, R25 ;  /* 0x0000001910197220 */ /* 0x000fe20000400000 */
[----:B------:R-:W1:Y:S01]  /*0900*/  MUFU.RCP R30, R27 ;  /* 0x0000001b001e7308 */ /* 0x000e620000001000 */
[----:B------:R-:W-:-:S02]  /*0910*/  IMAD.MOV.U32 R24, RZ, RZ, RZ ;  /* 0x000000ffff187224 */ /* 0x000fc400078e00ff */
[----:B------:R-:W-:-:S04]  /*0920*/  @!P5 FMUL R21, R21, 16777216 ;  /* 0x4b8000001515d820 */ /* 0x000fc80000400000 */
[----:B------:R-:W4:Y:S01]  /*0930*/  @P1 LDG.E.EL R24, desc[UR4][R32.64+-0x800] ;  /* 0xfff8000420181981 */ /* 0x000f22000c2e1900 */
[----:B0-----:R-:W-:-:S04]  /*0940*/  IMAD.WIDE R16, R4, 0x4, R14 ;  /* 0x0000000404107825 */ /* 0x001fc800078e020e */
[----:B------:R-:W-:-:S04]  /*0950*/  IMAD.WIDE R28, R23, 0x4, R14 ;  /* 0x00000004171c7825 */ /* 0x000fc800078e020e */
[----:B-1----:R-:W-:Y:S01]  /*0960*/  FMUL R21, R30, R21 ;  /* 0x000000151e157220 */ /* 0x002fe20000400000 */
[----:B------:R-:W0:Y:S01]  /*0970*/  LDC.64 R14, c[0x0][0x258] ;  /* 0x00009600ff0e7b82 */ /* 0x000e220000000a00 */
[----:B------:R1:W4:Y:S02]  /*0980*/  @P1 LDG.E.EL R3, desc[UR4][R16.64+-0x800] ;  /* 0xfff8000410031981 */ /* 0x000324000c2e1900 */
[----:B-1----:R-:W-:-:S06]  /*0990*/  CS2R R16, SRZ ;  /* 0x0000000000107805 */ /* 0x002fcc000001ff00 */
[----:B------:R-:W4:Y:S01]  /*09a0*/  @P2 LDG.E.EL R17, desc[UR4][R28.64+-0x800] ;  /* 0xfff800041c112981 */ /* 0x000f22000c2e1900 */
[----:B--2---:R-:W-:Y:S02]  /*09b0*/  SEL R27, R26, RZ, P4 ;  /* 0x000000ff1a1b7207 */ /* 0x004fe40002000000 */
[----:B---3--:R-:W-:-:S05]  /*09c0*/  SEL R8, R8, RZ, P4 ;  /* 0x000000ff08087207 */ /* 0x008fca0002000000 */
[----:B------:R-:W-:Y:S01]  /*09d0*/  FADD R30, R8, -R27 ;  /* 0x8000001b081e7221 */ /* 0x000fe20000000000 */
[----:B------:R-:W-:Y:S02]  /*09e0*/  IMAD.MOV.U32 R8, RZ, RZ, RZ ;  /* 0x000000ffff087224 */ /* 0x000fe400078e00ff */
[----:B0-----:R-:W-:-:S04]  /*09f0*/  IMAD.WIDE R26, R4, 0x4, R14 ;  /* 0x00000004041a7825 */ /* 0x001fc800078e020e */
[----:B------:R-:W-:Y:S01]  /*0a00*/  IMAD.WIDE R14, R23, 0x4, R14 ;  /* 0x00000004170e7825 */ /* 0x000fe200078e020e */
[----:B------:R-:W2:Y:S04]  /*0a10*/  @P1 LDG.E.EL R8, desc[UR4][R26.64+-0x800] ;  /* 0xfff800041a081981 */ /* 0x000ea8000c2e1900 */
[----:B------:R0:W3:Y:S01]  /*0a20*/  @P2 LDG.E.EL R16, desc[UR4][R14.64+-0x800] ;  /* 0xfff800040e102981 */ /* 0x0000e2000c2e1900 */
[----:B------:R-:W1:Y:S01]  /*0a30*/  MUFU.RCP R6, R6 ;  /* 0x0000000600067308 */ /* 0x000e620000001000 */
[----:B------:R-:W-:Y:S01]  /*0a40*/  @!P6 FMUL R22, R22, 16777216 ;  /* 0x4b8000001616e820 */ /* 0x000fe20000400000 */
[----:B-----5:R-:W-:-:S06]  /*0a50*/  SEL R18, R18, RZ, P3 ;  /* 0x000000ff12127207 */ /* 0x020fcc0001800000 */
[----:B------:R-:W5:Y:S01]  /*0a60*/  MUFU.RCP R22, R22 ;  /* 0x0000001600167308 */ /* 0x000f620000001000 */
[----:B------:R-:W-:Y:S01]  /*0a70*/  @!P6 FMUL R11, R11, 16777216 ;  /* 0x4b8000000b0be820 */ /* 0x000fe20000400000 */
[----:B-1----:R-:W-:Y:S01]  /*0a80*/  FMUL R19, R6, R19 ;  /* 0x0000001306137220 */ /* 0x002fe20000400000 */
[----:B----4-:R-:W-:Y:S02]  /*0a90*/  SEL R6, R9, RZ, P2 ;  /* 0x000000ff09067207 */ /* 0x010fe40001000000 */
[----:B------:R-:W-:-:S05]  /*0aa0*/  SEL R13, R13, RZ, P3 ;  /* 0x000000ff0d0d7207 */ /* 0x000fca0001800000 */
[----:B0-----:R-:W-:-:S04]  /*0ab0*/  FADD R14, R13, -R18 ;  /* 0x800000120d0e7221 */ /* 0x001fc80000000000 */
[----:B------:R-:W-:Y:S02]  /*0ac0*/  FMUL R21, R21, R14 ;  /* 0x0000000e15157220 */ /* 0x000fe40000400000 */
[----:B------:R-:W0:Y:S01]  /*0ad0*/  LDC.64 R14, c[0x0][0x260] ;  /* 0x00009800ff0e7b82 */ /* 0x000e220000000a00 */
[----:B-----5:R-:W-:Y:S01]  /*0ae0*/  FMUL R11, R22, R11 ;  /* 0x0000000b160b7220 */ /* 0x020fe20000400000 */
[----:B------:R-:W-:Y:S01]  /*0af0*/  SEL R0, R0, RZ, P4 ;  /* 0x000000ff00007207 */ /* 0x000fe20002000000 */
[----:B------:R-:W-:Y:S01]  /*0b00*/  FMUL R25, R25, R30 ;  /* 0x0000001e19197220 */ /* 0x000fe20000400000 */
[----:B------:R-:W-:Y:S02]  /*0b10*/  SEL R12, R12, RZ, P3 ;  /* 0x000000ff0c0c7207 */ /* 0x000fe40001800000 */
[----:B------:R-:W-:Y:S02]  /*0b20*/  SEL R9, R10, RZ, P4 ;  /* 0x000000ff0a097207 */ /* 0x000fe40002000000 */
[----:B------:R-:W-:-:S02]  /*0b30*/  SEL R7, R7, RZ, P3 ;  /* 0x000000ff07077207 */ /* 0x000fc40001800000 */
[----:B------:R-:W-:Y:S02]  /*0b40*/  SEL R20, R20, RZ, P1 ;  /* 0x000000ff14147207 */ /* 0x000fe40000800000 */
[----:B------:R-:W-:-:S05]  /*0b50*/  SEL R13, R2, RZ, P2 ;  /* 0x000000ff020d7207 */ /* 0x000fca0001000000 */
[----:B------:R-:W-:Y:S01]  /*0b60*/  FADD R6, R6, -R13 ;  /* 0x8000000d06067221 */ /* 0x000fe20000000000 */
[----:B------:R-:W-:Y:S02]  /*0b70*/  ISETP.GE.AND P5, PT, R23, 0x200, PT ;  /* 0x000002001700780c */ /* 0x000fe40003fa6270 */
[----:B------:R-:W-:Y:S02]  /*0b80*/  ISETP.GE.AND P6, PT, R4, 0x200, PT ;  /* 0x000002000400780c */ /* 0x000fe40003fc6270 */
[----:B------:R-:W-:-:S05]  /*0b90*/  SEL R29, R24, RZ, P1 ;  /* 0x000000ff181d7207 */ /* 0x000fca0000800000 */
[----:B------:R-:W-:Y:S01]  /*0ba0*/  FADD R20, R29, -R20 ;  /* 0x800000141d147221 */ /* 0x000fe20000000000 */
[----:B------:R-:W-:-:S03]  /*0bb0*/  FFMA R25, R0, R25, R9 ;  /* 0x0000001900197223 */ /* 0x000fc60000000009 */
[----:B------:R-:W-:Y:S01]  /*0bc0*/  FMUL R2, R19, R20 ;  /* 0x0000001413027220 */ /* 0x000fe20000400000 */
[----:B------:R-:W-:Y:S01]  /*0bd0*/  FFMA R21, R12, R21, R7 ;  /* 0x000000150c157223 */ /* 0x000fe20000000007 */
[----:B------:R-:W-:Y:S02]  /*0be0*/  FSETP.GEU.AND P3, PT, R25, RZ, PT ;  /* 0x000000ff1900720b */ /* 0x000fe40003f6e000 */
[----:B------:R-:W-:Y:S01]  /*0bf0*/  SEL R13, R3, RZ, P1 ;  /* 0x000000ff030d7207 */ /* 0x000fe20000800000 */
[----:B------:R-:W-:Y:S01]  /*0c00*/  FMUL R3, R11, R6 ;  /* 0x000000060b037220 */ /* 0x000fe20000400000 */
[----:B------:R-:W-:Y:S02]  /*0c10*/  FSETP.GEU.AND P4, PT, R21, RZ, PT ;  /* 0x000000ff1500720b */ /* 0x000fe40003f8e000 */
[----:B------:R-:W-:Y:S01]  /*0c20*/  SEL R17, R17, RZ, P2 ;  /* 0x000000ff11117207 */ /* 0x000fe20001000000 */
[----:B0-----:R-:W-:Y:S01]  /*0c30*/  IMAD.WIDE R14, R5, 0x4, R14 ;  /* 0x00000004050e7825 */ /* 0x001fe200078e020e */
[----:B------:R-:W-:-:S02]  /*0c40*/  FSEL R20, R25, RZ, P3 ;  /* 0x000000ff19147208 */ /* 0x000fc40001800000 */
[----:B------:R-:W-:Y:S02]  /*0c50*/  FSEL R21, R21, RZ, P4 ;  /* 0x000000ff15157208 */ /* 0x000fe40002000000 */
[----:B--2---:R-:W-:Y:S02]  /*0c60*/  SEL R8, R8, RZ, P1 ;  /* 0x000000ff08087207 */ /* 0x004fe40000800000 */
[----:B---3--:R-:W-:-:S03]  /*0c70*/  SEL R16, R16, RZ, P2 ;  /* 0x000000ff10107207 */ /* 0x008fc60001000000 */
[----:B------:R-:W-:Y:S02]  /*0c80*/  FFMA R2, R13, R2, R8 ;  /* 0x000000020d027223 */ /* 0x000fe40000000008 */
[----:B------:R-:W-:-:S03]  /*0c90*/  FFMA R3, R17, R3, R16 ;  /* 0x0000000311037223 */ /* 0x000fc60000000010 */
[C---:B------:R-:W-:Y:S02]  /*0ca0*/  FSETP.GEU.AND P2, PT, R2.reuse, RZ, PT ;  /* 0x000000ff0200720b */ /* 0x040fe40003f4e000 */
[C---:B------:R-:W-:Y:S02]  /*0cb0*/  FSETP.GEU.AND P1, PT, R3.reuse, RZ, PT ;  /* 0x000000ff0300720b */ /* 0x040fe40003f2e000 */
[----:B------:R-:W-:Y:S02]  /*0cc0*/  @P6 FSEL R20, R2, RZ, P2 ;  /* 0x000000ff02146208 */ /* 0x000fe40001000000 */
[----:B------:R-:W-:Y:S01]  /*0cd0*/  @P5 FSEL R21, R3, RZ, P1 ;  /* 0x000000ff03155208 */ /* 0x000fe20000800000 */
[----:B------:R-:W-:Y:S08]  /*0ce0*/  @P0 EXIT ;  /* 0x000000000000094d */ /* 0x000ff00003800000 */
[----:B------:R-:W-:Y:S01]  /*0cf0*/  STG.E.64 desc[UR4][R14.64], R20 ;  /* 0x000000140e007986 */ /* 0x000fe2000c101b04 */
[----:B------:R-:W-:Y:S05]  /*0d00*/  EXIT ;  /* 0x000000000000794d */ /* 0x000fea0003800000 */
.L_x_0:
[----:B------:R-:W-:-:S00]  /*0d10*/  BRA `(.L_x_0) ;  /* 0xfffffffc00fc7947 */ /* 0x000fc0000383ffff */
[----:B------:R-:W-:-:S00]  /*0d20*/  NOP ;  /* 0x0000000000007918 */ /* 0x000fc00000000000 */
        /* <DEDUP_REMOVED lines=13> */
.L_x_1:


//--------------------- .nv.global.init           --------------------------
	.section	.nv.global.init,"aw",@progbits
.nv.global.init:
	.type		_$_str,@object
	.size		_$_str,(_$_str_$_2 - _$_str)
_$_str:
        /*0000*/ 	.byte	0x5f, 0x5f, 0x43, 0x55, 0x44, 0x41, 0x5f, 0x46, 0x54, 0x5a, 0x00
	.type		_$_str_$_2,@object
	.size		_$_str_$_2,(.L_1 - _$_str_$_2)
_$_str_$_2:
        /*000b*/ 	.byte	0x5f, 0x5f, 0x43, 0x55, 0x44, 0x41, 0x5f, 0x50, 0x52, 0x45, 0x43, 0x5f, 0x53, 0x51, 0x52, 0x54
        /*001b*/ 	.byte	0x00
.L_1:


//--------------------- .nv.constant0.triton_poi_fused_cat_23 --------------------------
	.section	.nv.constant0.triton_poi_fused_cat_23,"a",@progbits
	.sectionflags	@""
	.align	4
.nv.constant0.triton_poi_fused_cat_23:
	.zero		620
